	.headerflags	@"EF_CUDA_TEXMODE_UNIFIED EF_CUDA_64BIT_ADDRESS EF_CUDA_SM80 EF_CUDA_VIRTUAL_SM(EF_CUDA_SM80)"
	.elftype	@"ET_EXEC"


//--------------------- .nv.info                  --------------------------
	.section	.nv.info,"",@"SHT_CUDA_INFO"
	.align	4


	//----- nvinfo : EIATTR_REGCOUNT
	.align		4
        /*0000*/ 	.byte	0x04, 0x2f
        /*0002*/ 	.short	(.L_10 - .L_9)
	.align		4
.L_9:
        /*0004*/ 	.word	index@(triton_)
        /*0008*/ 	.word	0x00000050


	//----- nvinfo : EIATTR_MIN_STACK_SIZE
	.align		4
.L_10:
        /*000c*/ 	.byte	0x04, 0x12
        /*000e*/ 	.short	(.L_12 - .L_11)
	.align		4
.L_11:
        /*0010*/ 	.word	index@(triton_)
        /*0014*/ 	.word	0x00000000


	//----- nvinfo : EIATTR_FRAME_SIZE
	.align		4
.L_12:
        /*0018*/ 	.byte	0x04, 0x11
        /*001a*/ 	.short	(.L_14 - .L_13)
	.align		4
.L_13:
        /*001c*/ 	.word	index@(triton_)
        /*0020*/ 	.word	0x00000000


	//----- nvinfo : EIATTR_MIN_STACK_SIZE
	.align		4
.L_14:
        /*0024*/ 	.byte	0x04, 0x12
        /*0026*/ 	.short	(.L_16 - .L_15)
	.align		4
.L_15:
        /*0028*/ 	.word	index@(triton_)
        /*002c*/ 	.word	0x00000000
.L_16:


//--------------------- .nv.info.triton_          --------------------------
	.section	.nv.info.triton_,"",@"SHT_CUDA_INFO"
	.sectionflags	@""
	.align	4


	//----- nvinfo : EIATTR_CUDA_API_VERSION
	.align		4
        /*0000*/ 	.byte	0x04, 0x37
        /*0002*/ 	.short	(.L_18 - .L_17)
.L_17:
        /*0004*/ 	.word	0x0000007c


	//----- nvinfo : EIATTR_SW2861232_WAR
	.align		4
.L_18:
        /*0008*/ 	.byte	0x01, 0x35
	.zero		2


	//----- nvinfo : EIATTR_PARAM_CBANK
	.align		4
        /*000c*/ 	.byte	0x04, 0x0a
        /*000e*/ 	.short	(.L_20 - .L_19)
	.align		4
.L_19:
        /*0010*/ 	.word	index@(.nv.constant0.triton_)
        /*0014*/ 	.short	0x0160
        /*0016*/ 	.short	0x005c


	//----- nvinfo : EIATTR_CBANK_PARAM_SIZE
	.align		4
.L_20:
        /*0018*/ 	.byte	0x03, 0x19
        /*001a*/ 	.short	0x005c


	//----- nvinfo : EIATTR_KPARAM_INFO
	.align		4
        /*001c*/ 	.byte	0x04, 0x17
        /*001e*/ 	.short	(.L_22 - .L_21)
.L_21:
        /*0020*/ 	.word	0x00000000
        /*0024*/ 	.short	0x000b
        /*0026*/ 	.short	0x0058
        /*0028*/ 	.byte	0x00, 0xf0, 0x11, 0x00


	//----- nvinfo : EIATTR_KPARAM_INFO
	.align		4
.L_22:
        /*002c*/ 	.byte	0x04, 0x17
        /*002e*/ 	.short	(.L_24 - .L_23)
.L_23:
        /*0030*/ 	.word	0x00000000
        /*0034*/ 	.short	0x000a
        /*0036*/ 	.short	0x0050
        /*0038*/ 	.byte	0x00, 0xf0, 0x21, 0x00


	//----- nvinfo : EIATTR_KPARAM_INFO
	.align		4
.L_24:
        /*003c*/ 	.byte	0x04, 0x17
        /*003e*/ 	.short	(.L_26 - .L_25)
.L_25:
        /*0040*/ 	.word	0x00000000
        /*0044*/ 	.short	0x0009
        /*0046*/ 	.short	0x0048
        /*0048*/ 	.byte	0x00, 0xf0, 0x21, 0x00


	//----- nvinfo : EIATTR_KPARAM_INFO
	.align		4
.L_26:
        /*004c*/ 	.byte	0x04, 0x17
        /*004e*/ 	.short	(.L_28 - .L_27)
.L_27:
        /*0050*/ 	.word	0x00000000
        /*0054*/ 	.short	0x0008
        /*0056*/ 	.short	0x0040
        /*0058*/ 	.byte	0x00, 0xf0, 0x21, 0x00


	//----- nvinfo : EIATTR_KPARAM_INFO
	.align		4
.L_28:
        /*005c*/ 	.byte	0x04, 0x17
        /*005e*/ 	.short	(.L_30 - .L_29)
.L_29:
        /*0060*/ 	.word	0x00000000
        /*0064*/ 	.short	0x0007
        /*0066*/ 	.short	0x0038
        /*0068*/ 	.byte	0x00, 0xf0, 0x21, 0x00


	//----- nvinfo : EIATTR_KPARAM_INFO
	.align		4
.L_30:
        /*006c*/ 	.byte	0x04, 0x17
        /*006e*/ 	.short	(.L_32 - .L_31)
.L_31:
        /*0070*/ 	.word	0x00000000
        /*0074*/ 	.short	0x0006
        /*0076*/ 	.short	0x0030
        /*0078*/ 	.byte	0x00, 0xf0, 0x21, 0x00


	//----- nvinfo : EIATTR_KPARAM_INFO
	.align		4
.L_32:
        /*007c*/ 	.byte	0x04, 0x17
        /*007e*/ 	.short	(.L_34 - .L_33)
.L_33:
        /*0080*/ 	.word	0x00000000
        /*0084*/ 	.short	0x0005
        /*0086*/ 	.short	0x0028
        /*0088*/ 	.byte	0x00, 0xf0, 0x21, 0x00


	//----- nvinfo : EIATTR_KPARAM_INFO
	.align		4
.L_34:
        /*008c*/ 	.byte	0x04, 0x17
        /*008e*/ 	.short	(.L_36 - .L_35)
.L_35:
        /*0090*/ 	.word	0x00000000
        /*0094*/ 	.short	0x0004
        /*0096*/ 	.short	0x0020
        /*0098*/ 	.byte	0x00, 0xf0, 0x21, 0x00


	//----- nvinfo : EIATTR_KPARAM_INFO
	.align		4
.L_36:
        /*009c*/ 	.byte	0x04, 0x17
        /*009e*/ 	.short	(.L_38 - .L_37)
.L_37:
        /*00a0*/ 	.word	0x00000000
        /*00a4*/ 	.short	0x0003
        /*00a6*/ 	.short	0x0018
        /*00a8*/ 	.byte	0x00, 0xf0, 0x21, 0x00


	//----- nvinfo : EIATTR_KPARAM_INFO
	.align		4
.L_38:
        /*00ac*/ 	.byte	0x04, 0x17
        /*00ae*/ 	.short	(.L_40 - .L_39)
.L_39:
        /*00b0*/ 	.word	0x00000000
        /*00b4*/ 	.short	0x0002
        /*00b6*/ 	.short	0x0010
        /*00b8*/ 	.byte	0x00, 0xf0, 0x21, 0x00


	//----- nvinfo : EIATTR_KPARAM_INFO
	.align		4
.L_40:
        /*00bc*/ 	.byte	0x04, 0x17
        /*00be*/ 	.short	(.L_42 - .L_41)
.L_41:
        /*00c0*/ 	.word	0x00000000
        /*00c4*/ 	.short	0x0001
        /*00c6*/ 	.short	0x0008
        /*00c8*/ 	.byte	0x00, 0xf0, 0x21, 0x00


	//----- nvinfo : EIATTR_KPARAM_INFO
	.align		4
.L_42:
        /*00cc*/ 	.byte	0x04, 0x17
        /*00ce*/ 	.short	(.L_44 - .L_43)
.L_43:
        /*00d0*/ 	.word	0x00000000
        /*00d4*/ 	.short	0x0000
        /*00d6*/ 	.short	0x0000
        /*00d8*/ 	.byte	0x00, 0xf0, 0x21, 0x00


	//----- nvinfo : EIATTR_MAXREG_COUNT
	.align		4
.L_44:
        /*00dc*/ 	.byte	0x03, 0x1b
        /*00de*/ 	.short	0x00ff


	//----- nvinfo : EIATTR_EXTERNS
	.align		4
        /*00e0*/ 	.byte	0x04, 0x0f
        /*00e2*/ 	.short	(.L_46 - .L_45)


	//   ....[0]....
	.align		4
.L_45:
        /*00e4*/ 	.word	index@(__assertfail)


	//----- nvinfo : EIATTR_SYSCALL_OFFSETS
	.align		4
.L_46:
        /*00e8*/ 	.byte	0x04, 0x46
        /*00ea*/ 	.short	(.L_48 - .L_47)


	//   ....[0]....
.L_47:
        /*00ec*/ 	.word	0x00000460


	//   ....[1]....
        /*00f0*/ 	.word	0x00000720


	//   ....[2]....
        /*00f4*/ 	.word	0x00000a20


	//----- nvinfo : EIATTR_EXIT_INSTR_OFFSETS
	.align		4
.L_48:
        /*00f8*/ 	.byte	0x04, 0x1c
        /*00fa*/ 	.short	(.L_50 - .L_49)


	//   ....[0]....
.L_49:
        /*00fc*/ 	.word	0x00000f60


	//----- nvinfo : EIATTR_MAX_THREADS
	.align		4
.L_50:
        /*0100*/ 	.byte	0x04, 0x05
        /*0102*/ 	.short	(.L_52 - .L_51)
.L_51:
        /*0104*/ 	.word	0x00000080
        /*0108*/ 	.word	0x00000001
        /*010c*/ 	.word	0x00000001


	//----- nvinfo : EIATTR_CRS_STACK_SIZE
	.align		4
.L_52:
        /*0110*/ 	.byte	0x04, 0x1e
        /*0112*/ 	.short	(.L_54 - .L_53)
.L_53:
        /*0114*/ 	.word	0x00000000
.L_54:


//--------------------- .nv.callgraph             --------------------------
	.section	.nv.callgraph,"",@"SHT_CUDA_CALLGRAPH"
	.align	4
	.sectionentsize	8
	.align		4
        /*0000*/ 	.word	0x00000000
	.align		4
        /*0004*/ 	.word	0xffffffff
	.align		4
        /*0008*/ 	.word	index@(triton_)
	.align		4
        /*000c*/ 	.word	index@(__assertfail)
	.align		4
        /*0010*/ 	.word	0x00000000
	.align		4
        /*0014*/ 	.word	0xfffffffe
	.align		4
        /*0018*/ 	.word	0x00000000
	.align		4
        /*001c*/ 	.word	0xfffffffd
	.align		4
        /*0020*/ 	.word	0x00000000
	.align		4
        /*0024*/ 	.word	0xfffffffc


//--------------------- .nv.rel.action            --------------------------
	.section	.nv.rel.action,"",@"SHT_CUDA_RELOCINFO"
	.align	8
	.sectionentsize	8
        /*0000*/ 	.byte	0x73, 0x00, 0x00, 0x00, 0x00, 0x00, 0x00, 0x00, 0x00, 0x00, 0x00, 0x11, 0x25, 0x00, 0x05, 0x36


//--------------------- .nv.constant4             --------------------------
	.section	.nv.constant4,"a",@progbits
	.align	8
	.align		8
.nv.constant4:
        /*0000*/ 	.dword	__assertfail
	.align		8
        /*0008*/ 	.dword	assertFunc_2
	.align		8
        /*0010*/ 	.dword	assertFile_2
	.align		8
        /*0018*/ 	.dword	assertMessage_2
	.align		8
        /*0020*/ 	.dword	assertFunc_1
	.align		8
        /*0028*/ 	.dword	assertFile_1
	.align		8
        /*0030*/ 	.dword	assertMessage_1
	.align		8
        /*0038*/ 	.dword	assertFunc_0
	.align		8
        /*0040*/ 	.dword	assertFile_0
	.align		8
        /*0048*/ 	.dword	assertMessage_0


//--------------------- .nv.constant0.triton_     --------------------------
	.section	.nv.constant0.triton_,"a",@progbits
	.sectionflags	@""
	.align	4
.nv.constant0.triton_:
	.zero		444


//--------------------- .text.triton_             --------------------------
	.section	.text.triton_,"ax",@progbits
	.sectioninfo	@"SHI_REGISTERS=80"
	.align	128
        .global         triton_
        .type           triton_,@function
        .size           triton_,(.L_x_7 - triton_)
        .other          triton_,@"STO_CUDA_ENTRY STV_DEFAULT"
triton_:
.text.triton_:
[----:B------:R-:W-:Y:S02]  /*0000*/  IMAD.MOV.U32 R1, RZ, RZ, c[0x0][0x28] ;  /* 0x00000a00ff017624 */ /* 0x000fe400078e00ff */
[----:B------:R-:W0:Y:S01]  /*0010*/  S2R R0, SR_TID.X ;  /* 0x0000000000007919 */ /* 0x000e220000002100 */
[----:B------:R-:W-:Y:S01]  /*0020*/  IMAD.MOV.U32 R55, RZ, RZ, 0x8 ;  /* 0x00000008ff377424 */ /* 0x000fe200078e00ff */
[----:B------:R-:W-:Y:S02]  /*0030*/  ULDC.64 UR36, c[0x0][0x118] ;  /* 0x0000460000247ab9 */ /* 0x000fe40000000a00 */
[----:B------:R-:W1:Y:S01]  /*0040*/  S2R R53, SR_CTAID.X ;  /* 0x0000000000357919 */ /* 0x000e620000002500 */
[----:B0-----:R-:W-:-:S05]  /*0050*/  IMAD.SHL.U32 R0, R0, 0x4, RZ ;  /* 0x0000000400007824 */ /* 0x001fca00078e00ff */
[----:B------:R-:W-:-:S05]  /*0060*/  LOP3.LUT R0, R0, 0x1fc, RZ, 0xc0, !PT ;  /* 0x000001fc00007812 */ /* 0x000fca00078ec0ff */
[----:B-1----:R-:W-:-:S05]  /*0070*/  IMAD R53, R53, 0x400, R0 ;  /* 0x0000040035357824 */ /* 0x002fca00078e0200 */
[----:B------:R-:W-:Y:S02]  /*0080*/  IADD3 R44, R53, 0x200, RZ ;  /* 0x00000200352c7810 */ /* 0x000fe40007ffe0ff */
[----:B------:R-:W-:-:S04]  /*0090*/  SHF.R.S32.HI R0, RZ, 0x1f, R53 ;  /* 0x0000001fff007819 */ /* 0x000fc80000011435 */
[C---:B------:R-:W-:Y:S02]  /*00a0*/  LEA.HI R6, R0.reuse, R44, RZ, 0xe ;  /* 0x0000002c00067211 */ /* 0x040fe400078f70ff */
[----:B------:R-:W-:Y:S02]  /*00b0*/  LEA.HI R0, R0, R53, RZ, 0xe ;  /* 0x0000003500007211 */ /* 0x000fe400078f70ff */
[----:B------:R-:W-:Y:S02]  /*00c0*/  SHF.R.S32.HI R54, RZ, 0xe, R6 ;  /* 0x0000000eff367819 */ /* 0x000fe40000011406 */
[----:B------:R-:W-:-:S03]  /*00d0*/  SHF.R.S32.HI R60, RZ, 0xe, R0 ;  /* 0x0000000eff3c7819 */ /* 0x000fc60000011400 */
[----:B------:R-:W-:-:S04]  /*00e0*/  IMAD.WIDE R4, R54, R55, c[0x0][0x160] ;  /* 0x0000580036047625 */ /* 0x000fc800078e0237 */
[CC--:B------:R-:W-:Y:S02]  /*00f0*/  IMAD.WIDE R2, R60.reuse, R55.reuse, c[0x0][0x160] ;  /* 0x000058003c027625 */ /* 0x0c0fe400078e0237 */
[----:B------:R-:W2:Y:S04]  /*0100*/  LDG.E.EL.64 R4, [R4.64] ;  /* 0x0000002404047981 */ /* 0x000ea8000c2e1b00 */
[----:B------:R-:W3:Y:S01]  /*0110*/  LDG.E.EL.64 R2, [R2.64] ;  /* 0x0000002402027981 */ /* 0x000ee2000c2e1b00 */
[----:B------:R-:W-:-:S04]  /*0120*/  IMAD.WIDE R24, R60, R55, c[0x0][0x170] ;  /* 0x00005c003c187625 */ /* 0x000fc800078e0237 */
[CC--:B------:R-:W-:Y:S02]  /*0130*/  IMAD.WIDE R70, R60.reuse, R55.reuse, c[0x0][0x180] ;  /* 0x000060003c467625 */ /* 0x0c0fe400078e0237 */
[----:B------:R-:W5:Y:S02]  /*0140*/  LDG.E.EL.64 R24, [R24.64] ;  /* 0x0000002418187981 */ /* 0x000f64000c2e1b00 */
[CC--:B------:R-:W-:Y:S02]  /*0150*/  IMAD.WIDE R68, R60.reuse, R55.reuse, c[0x0][0x190] ;  /* 0x000064003c447625 */ /* 0x0c0fe400078e0237 */
[----:B------:R-:W5:Y:S02]  /*0160*/  LDG.E.EL.64 R70, [R70.64] ;  /* 0x0000002446467981 */ /* 0x000f64000c2e1b00 */
[-C--:B------:R-:W-:Y:S02]  /*0170*/  IMAD.WIDE R60, R60, R55.reuse, c[0x0][0x1a0] ;  /* 0x000068003c3c7625 */ /* 0x080fe400078e0237 */
[----:B------:R-:W5:Y:S02]  /*0180*/  LDG.E.EL.64 R68, [R68.64] ;  /* 0x0000002444447981 */ /* 0x000f64000c2e1b00 */
[----:B------:R-:W-:-:S02]  /*0190*/  IMAD.WIDE R26, R54, R55, c[0x0][0x170] ;  /* 0x00005c00361a7625 */ /* 0x000fc400078e0237 */
[----:B------:R-:W5:Y:S02]  /*01a0*/  LDG.E.EL.64 R60, [R60.64] ;  /* 0x000000243c3c7981 */ /* 0x000f64000c2e1b00 */
[CC--:B------:R-:W-:Y:S02]  /*01b0*/  IMAD.WIDE R76, R54.reuse, R55.reuse, c[0x0][0x180] ;  /* 0x00006000364c7625 */ /* 0x0c0fe400078e0237 */
[----:B------:R-:W5:Y:S02]  /*01c0*/  LDG.E.EL.64 R26, [R26.64] ;  /* 0x000000241a1a7981 */ /* 0x000f64000c2e1b00 */
[CC--:B------:R-:W-:Y:S02]  /*01d0*/  IMAD.WIDE R62, R54.reuse, R55.reuse, c[0x0][0x190] ;  /* 0x00006400363e7625 */ /* 0x0c0fe400078e0237 */
[----:B------:R-:W5:Y:S02]  /*01e0*/  LDG.E.EL.64 R76, [R76.64] ;  /* 0x000000244c4c7981 */ /* 0x000f64000c2e1b00 */
[----:B------:R-:W-:-:S02]  /*01f0*/  IMAD.WIDE R54, R54, R55, c[0x0][0x1a0] ;  /* 0x0000680036367625 */ /* 0x000fc400078e0237 */
[----:B------:R-:W5:Y:S04]  /*0200*/  LDG.E.EL.64 R62, [R62.64] ;  /* 0x000000243e3e7981 */ /* 0x000f68000c2e1b00 */
[----:B------:R-:W5:Y:S01]  /*0210*/  LDG.E.EL.64 R54, [R54.64] ;  /* 0x0000002436367981 */ /* 0x000f62000c2e1b00 */
[----:B------:R-:W-:Y:S01]  /*0220*/  LOP3.LUT R22, R0, 0xffffc000, RZ, 0xc0, !PT ;  /* 0xffffc00000167812 */ /* 0x000fe200078ec0ff */
[----:B------:R-:W-:Y:S04]  /*0230*/  BSSY B6, `(.L_x_0) ;  /* 0x0000024000067945 */ /* 0x000fe80003800000 */
[----:B------:R-:W-:Y:S01]  /*0240*/  IMAD.IADD R22, R53, 0x1, -R22 ;  /* 0x0000000135167824 */ /* 0x000fe200078e0a16 */
[----:B--2---:R-:W-:-:S02]  /*0250*/  SHF.R.U32.HI R17, RZ, 0x14, R5 ;  /* 0x00000014ff117819 */ /* 0x004fc40000011605 */
[----:B---3--:R-:W-:Y:S02]  /*0260*/  SHF.R.U32.HI R7, RZ, 0x14, R3 ;  /* 0x00000014ff077819 */ /* 0x008fe40000011603 */
[----:B------:R-:W-:Y:S02]  /*0270*/  LOP3.LUT R17, R17, 0x800, RZ, 0xc0, !PT ;  /* 0x0000080011117812 */ /* 0x000fe400078ec0ff */
[----:B------:R-:W-:Y:S02]  /*0280*/  LOP3.LUT R7, R7, 0x800, RZ, 0xc0, !PT ;  /* 0x0000080007077812 */ /* 0x000fe400078ec0ff */
[----:B------:R-:W-:Y:S02]  /*0290*/  IADD3 R17, P0, R4, R17, RZ ;  /* 0x0000001104117210 */ /* 0x000fe40007f1e0ff */
[----:B------:R-:W-:-:S03]  /*02a0*/  IADD3 R16, P1, R2, R7, RZ ;  /* 0x0000000702107210 */ /* 0x000fc60007f3e0ff */
[----:B------:R-:W-:Y:S01]  /*02b0*/  IMAD.X R2, RZ, RZ, R5, P0 ;  /* 0x000000ffff027224 */ /* 0x000fe200000e0605 */
[----:B------:R-:W-:Y:S01]  /*02c0*/  LOP3.LUT R4, R17, R16, RZ, 0xfc, !PT ;  /* 0x0000001011047212 */ /* 0x000fe200078efcff */
[----:B------:R-:W-:-:S03]  /*02d0*/  IMAD.X R19, RZ, RZ, R3, P1 ;  /* 0x000000ffff137224 */ /* 0x000fc600008e0603 */
[----:B------:R-:W-:Y:S02]  /*02e0*/  ISETP.GE.U32.AND P0, PT, R4, 0x800, PT ;  /* 0x000008000400780c */ /* 0x000fe40003f06070 */
[----:B------:R-:W-:-:S04]  /*02f0*/  LOP3.LUT R3, R2, R19, RZ, 0xfc, !PT ;  /* 0x0000001302037212 */ /* 0x000fc800078efcff */
[----:B------:R-:W-:Y:S02]  /*0300*/  ISETP.GE.U32.AND.EX P0, PT, R3, RZ, PT, P0 ;  /* 0x000000ff0300720c */ /* 0x000fe40003f06100 */
[----:B------:R-:W-:-:S05]  /*0310*/  LOP3.LUT R3, R6, 0xffffc000, RZ, 0xc0, !PT ;  /* 0xffffc00006037812 */ /* 0x000fca00078ec0ff */
[----:B------:R-:W-:-:S06]  /*0320*/  IMAD.IADD R44, R44, 0x1, -R3 ;  /* 0x000000012c2c7824 */ /* 0x000fcc00078e0a03 */
[----:B------:R-:W-:Y:S05]  /*0330*/  @!P0 BRA `(.L_x_1) ;  /* 0x0000013000008947 */ /* 0x000fea0003800000 */
[----:B------:R-:W-:Y:S01]  /*0340*/  MOV R0, 0x0 ;  /* 0x0000000000007802 */ /* 0x000fe20000000f00 */
[----:B------:R-:W-:Y:S02]  /*0350*/  IMAD.MOV.U32 R4, RZ, RZ, c[0x4][0x48] ;  /* 0x01001200ff047624 */ /* 0x000fe400078e00ff */
[----:B------:R-:W-:Y:S01]  /*0360*/  IMAD.MOV.U32 R5, RZ, RZ, c[0x4][0x4c] ;  /* 0x01001300ff057624 */ /* 0x000fe200078e00ff */
[----:B------:R0:W1:Y:S01]  /*0370*/  LDC.64 R14, c[0x4][R0] ;  /* 0x01000000000e7b82 */ /* 0x0000620000000a00 */
[----:B------:R-:W-:Y:S02]  /*0380*/  IMAD.MOV.U32 R6, RZ, RZ, c[0x4][0x40] ;  /* 0x01001000ff067624 */ /* 0x000fe400078e00ff */
[----:B------:R-:W-:Y:S02]  /*0390*/  IMAD.MOV.U32 R7, RZ, RZ, c[0x4][0x44] ;  /* 0x01001100ff077624 */ /* 0x000fe400078e00ff */
[----:B------:R-:W-:Y:S02]  /*03a0*/  IMAD.MOV.U32 R8, RZ, RZ, 0x34b ;  /* 0x0000034bff087424 */ /* 0x000fe400078e00ff */
[----:B------:R-:W-:-:S02]  /*03b0*/  IMAD.MOV.U32 R10, RZ, RZ, c[0x4][0x38] ;  /* 0x01000e00ff0a7624 */ /* 0x000fc400078e00ff */
[----:B------:R-:W-:Y:S02]  /*03c0*/  IMAD.MOV.U32 R11, RZ, RZ, c[0x4][0x3c] ;  /* 0x01000f00ff0b7624 */ /* 0x000fe400078e00ff */
[----:B------:R-:W-:Y:S02]  /*03d0*/  IMAD.MOV.U32 R12, RZ, RZ, 0x1 ;  /* 0x00000001ff0c7424 */ /* 0x000fe400078e00ff */
[----:B------:R-:W-:Y:S02]  /*03e0*/  IMAD.MOV.U32 R13, RZ, RZ, RZ ;  /* 0x000000ffff0d7224 */ /* 0x000fe400078e00ff */
[----:B0-----:R-:W-:-:S05]  /*03f0*/  LEPC R20 ;  /* 0x000000000014734e */ /* 0x001fca0000000000 */
[----:B------:R-:W-:Y:S02]  /*0400*/  MOV R3, 0x470 ;  /* 0x0000047000037802 */ /* 0x000fe40000000f00 */
[----:B------:R-:W-:Y:S02]  /*0410*/  MOV R0, 0x3f0 ;  /* 0x000003f000007802 */ /* 0x000fe40000000f00 */
[----:B------:R-:W-:Y:S02]  /*0420*/  MOV R9, 0x0 ;  /* 0x0000000000097802 */ /* 0x000fe40000000f00 */
[----:B------:R-:W-:-:S02]  /*0430*/  MOV R18, 0x0 ;  /* 0x0000000000127802 */ /* 0x000fc40000000f00 */
[----:B------:R-:W-:-:S04]  /*0440*/  IADD3 R20, P0, P1, -R0, R3, R20 ;  /* 0x0000000300147210 */ /* 0x000fc8000791e114 */
[----:B------:R-:W-:-:S04]  /*0450*/  IADD3.X R21, ~R18, R9, R21, P0, P1 ;  /* 0x0000000912157210 */ /* 0x000fc800007e2515 */
[----:B-1---5:R-:W-:Y:S05]  /*0460*/  CALL.ABS.NOINC R14 ;  /* 0x000000000e007343 */ /* 0x022fea0003c00000 */
.L_x_1:
[----:B------:R-:W-:Y:S05]  /*0470*/  BSYNC B6 ;  /* 0x0000000000067941 */ /* 0x000fea0003800000 */
.L_x_0:
[C---:B------:R-:W-:Y:S02]  /*0480*/  LEA R36, P0, R16.reuse, c[0x0][0x168], 0x10 ;  /* 0x00005a0010247a11 */ /* 0x040fe400078080ff */
[C---:B------:R-:W-:Y:S02]  /*0490*/  LEA R28, P1, R17.reuse, c[0x0][0x168], 0x10 ;  /* 0x00005a00111c7a11 */ /* 0x040fe400078280ff */
[----:B------:R-:W-:Y:S02]  /*04a0*/  LEA.HI.X R37, R16, c[0x0][0x16c], R19, 0x10, P0 ;  /* 0x00005b0010257a11 */ /* 0x000fe400000f8413 */
[----:B------:R-:W-:-:S03]  /*04b0*/  LEA.HI.X R29, R17, c[0x0][0x16c], R2, 0x10, P1 ;  /* 0x00005b00111d7a11 */ /* 0x000fc600008f8402 */
[----:B------:R-:W-:-:S04]  /*04c0*/  IMAD.WIDE R36, R22, 0x4, R36 ;  /* 0x0000000416247825 */ /* 0x000fc800078e0224 */
[----:B------:R-:W-:Y:S02]  /*04d0*/  IMAD.WIDE R28, R44, 0x4, R28 ;  /* 0x000000042c1c7825 */ /* 0x000fe400078e021c */
[----:B------:R-:W5:Y:S04]  /*04e0*/  LDG.E.128 R36, [R36.64] ;  /* 0x0000002424247981 */ /* 0x000f68000c1e1d00 */
[----:B------:R-:W5:Y:S02]  /*04f0*/  LDG.E.128 R28, [R28.64] ;  /* 0x000000241c1c7981 */ /* 0x000f64000c1e1d00 */
[----:B-----5:R-:W-:Y:S01]  /*0500*/  SHF.R.U32.HI R17, RZ, 0x14, R27 ;  /* 0x00000014ff117819 */ /* 0x020fe2000001161b */
[----:B------:R-:W-:Y:S01]  /*0510*/  BSSY B6, `(.L_x_2) ;  /* 0x0000022000067945 */ /* 0x000fe20003800000 */
[----:B------:R-:W-:-:S02]  /*0520*/  SHF.R.U32.HI R3, RZ, 0x14, R25 ;  /* 0x00000014ff037819 */ /* 0x000fc40000011619 */
[----:B------:R-:W-:Y:S02]  /*0530*/  LOP3.LUT R17, R17, 0x800, RZ, 0xc0, !PT ;  /* 0x0000080011117812 */ /* 0x000fe400078ec0ff */
[----:B------:R-:W-:Y:S02]  /*0540*/  LOP3.LUT R3, R3, 0x800, RZ, 0xc0, !PT ;  /* 0x0000080003037812 */ /* 0x000fe400078ec0ff */
[----:B------:R-:W-:Y:S02]  /*0550*/  IADD3 R17, P0, R26, R17, RZ ;  /* 0x000000111a117210 */ /* 0x000fe40007f1e0ff */
[----:B------:R-:W-:Y:S02]  /*0560*/  IADD3 R18, P1, R24, R3, RZ ;  /* 0x0000000318127210 */ /* 0x000fe40007f3e0ff */
[----:B------:R-:W-:Y:S01]  /*0570*/  SHF.R.S32.HI R23, RZ, 0x1f, R44 ;  /* 0x0000001fff177819 */ /* 0x000fe2000001142c */
[----:B------:R-:W-:Y:S01]  /*0580*/  IMAD.X R16, RZ, RZ, R27, P0 ;  /* 0x000000ffff107224 */ /* 0x000fe200000e061b */
[----:B------:R-:W-:Y:S01]  /*0590*/  LOP3.LUT R0, R17, R18, RZ, 0xfc, !PT ;  /* 0x0000001211007212 */ /* 0x000fe200078efcff */
[----:B------:R-:W-:Y:S01]  /*05a0*/  IMAD.X R19, RZ, RZ, R25, P1 ;  /* 0x000000ffff137224 */ /* 0x000fe200008e0619 */
[----:B------:R-:W-:-:S02]  /*05b0*/  SHF.R.S32.HI R25, RZ, 0x1f, R22 ;  /* 0x0000001fff197819 */ /* 0x000fc40000011416 */
[----:B------:R-:W-:Y:S02]  /*05c0*/  ISETP.GE.U32.AND P0, PT, R0, 0x800, PT ;  /* 0x000008000000780c */ /* 0x000fe40003f06070 */
[----:B------:R-:W-:-:S04]  /*05d0*/  LOP3.LUT R0, R16, R19, RZ, 0xfc, !PT ;  /* 0x0000001310007212 */ /* 0x000fc800078efcff */
[----:B------:R-:W-:-:S13]  /*05e0*/  ISETP.GE.U32.AND.EX P0, PT, R0, RZ, PT, P0 ;  /* 0x000000ff0000720c */ /* 0x000fda0003f06100 */
[----:B------:R-:W-:Y:S05]  /*05f0*/  @!P0 BRA `(.L_x_3) ;  /* 0x0000013000008947 */ /* 0x000fea0003800000 */
[----:B------:R-:W-:Y:S01]  /*0600*/  MOV R2, 0x0 ;  /* 0x0000000000027802 */ /* 0x000fe20000000f00 */
[----:B------:R-:W-:Y:S02]  /*0610*/  IMAD.MOV.U32 R4, RZ, RZ, c[0x4][0x30] ;  /* 0x01000c00ff047624 */ /* 0x000fe400078e00ff */
[----:B------:R-:W-:Y:S02]  /*0620*/  IMAD.MOV.U32 R5, RZ, RZ, c[0x4][0x34] ;  /* 0x01000d00ff057624 */ /* 0x000fe400078e00ff */
[----:B------:R-:W-:Y:S01]  /*0630*/  IMAD.MOV.U32 R6, RZ, RZ, c[0x4][0x28] ;  /* 0x01000a00ff067624 */ /* 0x000fe200078e00ff */
[----:B------:R-:W0:Y:S01]  /*0640*/  LDC.64 R2, c[0x4][R2] ;  /* 0x0100000002027b82 */ /* 0x000e220000000a00 */
[----:B------:R-:W-:Y:S02]  /*0650*/  IMAD.MOV.U32 R7, RZ, RZ, c[0x4][0x2c] ;  /* 0x01000b00ff077624 */ /* 0x000fe400078e00ff */
[----:B------:R-:W-:Y:S02]  /*0660*/  IMAD.MOV.U32 R8, RZ, RZ, 0x34b ;  /* 0x0000034bff087424 */ /* 0x000fe400078e00ff */
[----:B------:R-:W-:-:S02]  /*0670*/  IMAD.MOV.U32 R10, RZ, RZ, c[0x4][0x20] ;  /* 0x01000800ff0a7624 */ /* 0x000fc400078e00ff */
[----:B------:R-:W-:Y:S02]  /*0680*/  IMAD.MOV.U32 R11, RZ, RZ, c[0x4][0x24] ;  /* 0x01000900ff0b7624 */ /* 0x000fe400078e00ff */
[----:B------:R-:W-:Y:S02]  /*0690*/  IMAD.MOV.U32 R12, RZ, RZ, 0x1 ;  /* 0x00000001ff0c7424 */ /* 0x000fe400078e00ff */
[----:B------:R-:W-:Y:S02]  /*06a0*/  IMAD.MOV.U32 R13, RZ, RZ, RZ ;  /* 0x000000ffff0d7224 */ /* 0x000fe400078e00ff */
[----:B------:R-:W-:-:S05]  /*06b0*/  LEPC R14 ;  /* 0x00000000000e734e */ /* 0x000fca0000000000 */
[----:B------:R-:W-:Y:S02]  /*06c0*/  MOV R9, 0x730 ;  /* 0x0000073000097802 */ /* 0x000fe40000000f00 */
[----:B------:R-:W-:Y:S02]  /*06d0*/  MOV R20, 0x6b0 ;  /* 0x000006b000147802 */ /* 0x000fe40000000f00 */
[----:B------:R-:W-:Y:S02]  /*06e0*/  MOV R21, 0x0 ;  /* 0x0000000000157802 */ /* 0x000fe40000000f00 */
[----:B------:R-:W-:-:S02]  /*06f0*/  MOV R0, 0x0 ;  /* 0x0000000000007802 */ /* 0x000fc40000000f00 */
[----:B------:R-:W-:-:S04]  /*0700*/  IADD3 R20, P0, P1, -R20, R9, R14 ;  /* 0x0000000914147210 */ /* 0x000fc8000791e10e */
[----:B------:R-:W-:-:S04]  /*0710*/  IADD3.X R21, ~R0, R21, R15, P0, P1 ;  /* 0x0000001500157210 */ /* 0x000fc800007e250f */
[----:B0-----:R-:W-:Y:S05]  /*0720*/  CALL.ABS.NOINC R2 ;  /* 0x0000000002007343 */ /* 0x001fea0003c00000 */
.L_x_3:
[----:B------:R-:W-:Y:S05]  /*0730*/  BSYNC B6 ;  /* 0x0000000000067941 */ /* 0x000fea0003800000 */
.L_x_2:
[C---:B------:R-:W-:Y:S01]  /*0740*/  SHF.L.U64.HI R2, R22.reuse, 0x2, R25 ;  /* 0x0000000216027819 */ /* 0x040fe20000010219 */
[----:B------:R-:W-:Y:S01]  /*0750*/  IMAD.SHL.U32 R22, R22, 0x4, RZ ;  /* 0x0000000416167824 */ /* 0x000fe200078e00ff */
[C---:B------:R-:W-:Y:S01]  /*0760*/  SHF.L.U64.HI R23, R44.reuse, 0x2, R23 ;  /* 0x000000022c177819 */ /* 0x040fe20000010217 */
[----:B------:R-:W-:Y:S01]  /*0770*/  IMAD.SHL.U32 R44, R44, 0x4, RZ ;  /* 0x000000042c2c7824 */ /* 0x000fe200078e00ff */
[C---:B------:R-:W-:Y:S02]  /*0780*/  LEA R25, P0, R18.reuse, c[0x0][0x178], 0x10 ;  /* 0x00005e0012197a11 */ /* 0x040fe400078080ff */
[C---:B------:R-:W-:Y:S02]  /*0790*/  LEA R3, P1, R17.reuse, c[0x0][0x178], 0x10 ;  /* 0x00005e0011037a11 */ /* 0x040fe400078280ff */
[----:B------:R-:W-:Y:S02]  /*07a0*/  LEA.HI.X R19, R18, c[0x0][0x17c], R19, 0x10, P0 ;  /* 0x00005f0012137a11 */ /* 0x000fe400000f8413 */
[----:B------:R-:W-:-:S02]  /*07b0*/  LEA.HI.X R0, R17, c[0x0][0x17c], R16, 0x10, P1 ;  /* 0x00005f0011007a11 */ /* 0x000fc400008f8410 */
[----:B------:R-:W-:Y:S02]  /*07c0*/  IADD3 R24, P0, R22, R25, RZ ;  /* 0x0000001916187210 */ /* 0x000fe40007f1e0ff */
[----:B------:R-:W-:-:S03]  /*07d0*/  IADD3 R16, P1, R44, R3, RZ ;  /* 0x000000032c107210 */ /* 0x000fc60007f3e0ff */
[----:B------:R-:W-:Y:S02]  /*07e0*/  IMAD.X R25, R2, 0x1, R19, P0 ;  /* 0x0000000102197824 */ /* 0x000fe400000e0613 */
[----:B------:R-:W-:-:S04]  /*07f0*/  IMAD.X R17, R23, 0x1, R0, P1 ;  /* 0x0000000117117824 */ /* 0x000fc800008e0600 */
[----:B------:R-:W5:Y:S04]  /*0800*/  LDG.E.128 R24, [R24.64] ;  /* 0x0000002418187981 */ /* 0x000f68000c1e1d00 */
[----:B------:R-:W5:Y:S01]  /*0810*/  LDG.E.128 R16, [R16.64] ;  /* 0x0000002410107981 */ /* 0x000f62000c1e1d00 */
[----:B------:R-:W-:Y:S01]  /*0820*/  SHF.R.U32.HI R3, RZ, 0x14, R77 ;  /* 0x00000014ff037819 */ /* 0x000fe2000001164d */
[----:B------:R-:W-:Y:S01]  /*0830*/  BSSY B6, `(.L_x_4) ;  /* 0x0000020000067945 */ /* 0x000fe20003800000 */
[----:B------:R-:W-:Y:S02]  /*0840*/  SHF.R.U32.HI R47, RZ, 0x14, R71 ;  /* 0x00000014ff2f7819 */ /* 0x000fe40000011647 */
[----:B------:R-:W-:Y:S02]  /*0850*/  LOP3.LUT R3, R3, 0x800, RZ, 0xc0, !PT ;  /* 0x0000080003037812 */ /* 0x000fe400078ec0ff */
[----:B------:R-:W-:-:S02]  /*0860*/  LOP3.LUT R47, R47, 0x800, RZ, 0xc0, !PT ;  /* 0x000008002f2f7812 */ /* 0x000fc400078ec0ff */
[----:B------:R-:W-:Y:S02]  /*0870*/  IADD3 R46, P0, R76, R3, RZ ;  /* 0x000000034c2e7210 */ /* 0x000fe40007f1e0ff */
[----:B------:R-:W-:-:S03]  /*0880*/  IADD3 R47, P1, R70, R47, RZ ;  /* 0x0000002f462f7210 */ /* 0x000fc60007f3e0ff */
[----:B------:R-:W-:Y:S01]  /*0890*/  IMAD.X R45, RZ, RZ, R77, P0 ;  /* 0x000000ffff2d7224 */ /* 0x000fe200000e064d */
[----:B------:R-:W-:Y:S01]  /*08a0*/  LOP3.LUT R0, R46, R47, RZ, 0xfc, !PT ;  /* 0x0000002f2e007212 */ /* 0x000fe200078efcff */
[----:B------:R-:W-:-:S03]  /*08b0*/  IMAD.X R52, RZ, RZ, R71, P1 ;  /* 0x000000ffff347224 */ /* 0x000fc600008e0647 */
        /* <DEDUP_REMOVED lines=22> */
[----:B0----5:R-:W-:Y:S05]  /*0a20*/  CALL.ABS.NOINC R14 ;  /* 0x000000000e007343 */ /* 0x021fea0003c00000 */
.L_x_5:
[----:B------:R-:W-:Y:S05]  /*0a30*/  BSYNC B6 ;  /* 0x0000000000067941 */ /* 0x000fea0003800000 */
.L_x_4:
[----:B------:R-:W-:Y:S02]  /*0a40*/  SHF.R.U32.HI R11, RZ, 0x14, R69 ;  /* 0x00000014ff0b7819 */ /* 0x000fe40000011645 */
[----:B------:R-:W-:Y:S02]  /*0a50*/  LEA R15, P0, R47, c[0x0][0x188], 0x10 ;  /* 0x000062002f0f7a11 */ /* 0x000fe400078080ff */
[----:B------:R-:W-:Y:S02]  /*0a60*/  LOP3.LUT R11, R11, 0x800, RZ, 0xc0, !PT ;  /* 0x000008000b0b7812 */ /* 0x000fe400078ec0ff */
[----:B------:R-:W-:Y:S02]  /*0a70*/  SHF.R.U32.HI R5, RZ, 0x14, R61 ;  /* 0x00000014ff057819 */ /* 0x000fe4000001163d */
[----:B------:R-:W-:Y:S02]  /*0a80*/  SHF.R.U32.HI R7, RZ, 0x14, R63 ;  /* 0x00000014ff077819 */ /* 0x000fe4000001163f */
[----:B------:R-:W-:-:S02]  /*0a90*/  LEA.HI.X R47, R47, c[0x0][0x18c], R52, 0x10, P0 ;  /* 0x000063002f2f7a11 */ /* 0x000fc400000f8434 */
[----:B------:R-:W-:Y:S02]  /*0aa0*/  SHF.R.U32.HI R3, RZ, 0x14, R55 ;  /* 0x00000014ff037819 */ /* 0x000fe40000011637 */
[----:B------:R-:W-:Y:S02]  /*0ab0*/  IADD3 R11, P0, R68, R11, RZ ;  /* 0x0000000b440b7210 */ /* 0x000fe40007f1e0ff */
[----:B------:R-:W-:Y:S02]  /*0ac0*/  LEA R9, P1, R46, c[0x0][0x188], 0x10 ;  /* 0x000062002e097a11 */ /* 0x000fe400078280ff */
[----:B------:R-:W-:Y:S01]  /*0ad0*/  LOP3.LUT R5, R5, 0x800, RZ, 0xc0, !PT ;  /* 0x0000080005057812 */ /* 0x000fe200078ec0ff */
[----:B------:R-:W-:Y:S01]  /*0ae0*/  IMAD.X R68, RZ, RZ, R69, P0 ;  /* 0x000000ffff447224 */ /* 0x000fe200000e0645 */
[----:B------:R-:W-:Y:S02]  /*0af0*/  LOP3.LUT R7, R7, 0x800, RZ, 0xc0, !PT ;  /* 0x0000080007077812 */ /* 0x000fe400078ec0ff */
[----:B------:R-:W-:-:S02]  /*0b00*/  LOP3.LUT R3, R3, 0x800, RZ, 0xc0, !PT ;  /* 0x0000080003037812 */ /* 0x000fc400078ec0ff */
[----:B------:R-:W-:Y:S02]  /*0b10*/  LEA.HI.X R46, R46, c[0x0][0x18c], R45, 0x10, P1 ;  /* 0x000063002e2e7a11 */ /* 0x000fe400008f842d */
[----:B------:R-:W-:Y:S02]  /*0b20*/  IADD3 R5, P1, R60, R5, RZ ;  /* 0x000000053c057210 */ /* 0x000fe40007f3e0ff */
[----:B------:R-:W-:Y:S02]  /*0b30*/  IADD3 R6, P0, R62, R7, RZ ;  /* 0x000000073e067210 */ /* 0x000fe40007f1e0ff */
[----:B------:R-:W-:Y:S01]  /*0b40*/  IADD3 R0, P2, R54, R3, RZ ;  /* 0x0000000336007210 */ /* 0x000fe20007f5e0ff */
[----:B------:R-:W-:Y:S01]  /*0b50*/  IMAD.X R60, RZ, RZ, R61, P1 ;  /* 0x000000ffff3c7224 */ /* 0x000fe200008e063d */
[----:B------:R-:W-:Y:S01]  /*0b60*/  LEA R13, P1, R11, c[0x0][0x198], 0x10 ;  /* 0x000066000b0d7a11 */ /* 0x000fe200078280ff */
[----:B------:R-:W-:Y:S01]  /*0b70*/  IMAD.X R63, RZ, RZ, R63, P0 ;  /* 0x000000ffff3f7224 */ /* 0x000fe200000e063f */
[----:B------:R-:W-:Y:S01]  /*0b80*/  LEA R33, P0, R5, c[0x0][0x1a8], 0x10 ;  /* 0x00006a0005217a11 */ /* 0x000fe200078080ff */
[----:B------:R-:W-:Y:S01]  /*0b90*/  IMAD.X R55, RZ, RZ, R55, P2 ;  /* 0x000000ffff377224 */ /* 0x000fe200010e0637 */
[----:B------:R-:W-:-:S02]  /*0ba0*/  IADD3 R4, P2, R15, R22, RZ ;  /* 0x000000160f047210 */ /* 0x000fc40007f5e0ff */
[----:B------:R-:W-:Y:S02]  /*0bb0*/  LEA.HI.X R11, R11, c[0x0][0x19c], R68, 0x10, P1 ;  /* 0x000067000b0b7a11 */ /* 0x000fe400008f8444 */
[----:B------:R-:W-:Y:S01]  /*0bc0*/  LEA.HI.X R3, R5, c[0x0][0x1ac], R60, 0x10, P0 ;  /* 0x00006b0005037a11 */ /* 0x000fe200000f843c */
[----:B------:R-:W-:Y:S01]  /*0bd0*/  IMAD.X R5, R47, 0x1, R2, P2 ;  /* 0x000000012f057824 */ /* 0x000fe200010e0602 */
[----:B------:R-:W-:Y:S02]  /*0be0*/  IADD3 R8, P0, R9, R44, RZ ;  /* 0x0000002c09087210 */ /* 0x000fe40007f1e0ff */
[----:B------:R-:W-:Y:S02]  /*0bf0*/  LEA R41, P1, R6, c[0x0][0x198], 0x10 ;  /* 0x0000660006297a11 */ /* 0x000fe400078280ff */
[-C--:B------:R-:W-:Y:S01]  /*0c00*/  IADD3 R12, P3, R13, R22.reuse, RZ ;  /* 0x000000160d0c7210 */ /* 0x080fe20007f7e0ff */
[----:B------:R-:W-:Y:S01]  /*0c10*/  IMAD.X R9, R46, 0x1, R23, P0 ;  /* 0x000000012e097824 */ /* 0x000fe200000e0617 */
[----:B------:R-:W-:-:S02]  /*0c20*/  IADD3 R32, P2, R33, R22, RZ ;  /* 0x0000001621207210 */ /* 0x000fc40007f5e0ff */
[----:B------:R-:W-:Y:S02]  /*0c30*/  LEA.HI.X R22, R6, c[0x0][0x19c], R63, 0x10, P1 ;  /* 0x0000670006167a11 */ /* 0x000fe400008f843f */
[C---:B------:R-:W-:Y:S01]  /*0c40*/  LEA R21, P1, R0.reuse, c[0x0][0x1a8], 0x10 ;  /* 0x00006a0000157a11 */ /* 0x040fe200078280ff */
[--C-:B------:R-:W-:Y:S01]  /*0c50*/  IMAD.X R13, R11, 0x1, R2.reuse, P3 ;  /* 0x000000010b0d7824 */ /* 0x100fe200018e0602 */
[-C--:B------:R-:W-:Y:S01]  /*0c60*/  IADD3 R40, P0, R41, R44.reuse, RZ ;  /* 0x0000002c29287210 */ /* 0x080fe20007f1e0ff */
[----:B------:R-:W2:Y:S01]  /*0c70*/  LDG.E.128 R8, [R8.64] ;  /* 0x0000002408087981 */ /* 0x000ea2000c1e1d00 */
[----:B------:R-:W-:Y:S02]  /*0c80*/  LEA.HI.X R0, R0, c[0x0][0x1ac], R55, 0x10, P1 ;  /* 0x00006b0000007a11 */ /* 0x000fe400008f8437 */
[----:B------:R-:W-:Y:S01]  /*0c90*/  IADD3 R20, P1, R21, R44, RZ ;  /* 0x0000002c15147210 */ /* 0x000fe20007f3e0ff */
[----:B------:R-:W-:Y:S01]  /*0ca0*/  IMAD.X R41, R22, 0x1, R23, P0 ;  /* 0x0000000116297824 */ /* 0x000fe200000e0617 */
[----:B------:R-:W3:Y:S01]  /*0cb0*/  LDG.E.128 R4, [R4.64] ;  /* 0x0000002404047981 */ /* 0x000ee2000c1e1d00 */
[----:B------:R-:W-:-:S02]  /*0cc0*/  IMAD.X R33, R3, 0x1, R2, P2 ;  /* 0x0000000103217824 */ /* 0x000fc400010e0602 */
[----:B------:R-:W-:Y:S01]  /*0cd0*/  IMAD.X R21, R0, 0x1, R23, P1 ;  /* 0x0000000100157824 */ /* 0x000fe200008e0617 */
[----:B------:R-:W4:Y:S04]  /*0ce0*/  LDG.E.128 R12, [R12.64] ;  /* 0x000000240c0c7981 */ /* 0x000f28000c1e1d00 */
[----:B------:R-:W4:Y:S04]  /*0cf0*/  LDG.E.128 R40, [R40.64] ;  /* 0x0000002428287981 */ /* 0x000f28000c1e1d00 */
[----:B------:R-:W4:Y:S04]  /*0d00*/  LDG.E.128 R20, [R20.64] ;  /* 0x0000002414147981 */ /* 0x000f28000c1e1d00 */
[----:B------:R-:W4:Y:S01]  /*0d10*/  LDG.E.128 R32, [R32.64] ;  /* 0x0000002420207981 */ /* 0x000f22000c1e1d00 */
[----:B-----5:R-:W-:-:S02]  /*0d20*/  FADD R2, R29, R17 ;  /* 0x000000111d027221 */ /* 0x020fc40000000000 */
[----:B------:R-:W-:Y:S02]  /*0d30*/  FADD R0, R31, R19 ;  /* 0x000000131f007221 */ /* 0x000fe40000000000 */
[----:B------:R-:W-:Y:S02]  /*0d40*/  FADD R3, R30, R18 ;  /* 0x000000121e037221 */ /* 0x000fe40000000000 */
[----:B------:R-:W-:Y:S02]  /*0d50*/  FADD R17, R28, R16 ;  /* 0x000000101c117221 */ /* 0x000fe40000000000 */
[----:B------:R-:W-:Y:S02]  /*0d60*/  FADD R29, R36, R24 ;  /* 0x00000018241d7221 */ /* 0x000fe40000000000 */
[----:B------:R-:W-:Y:S02]  /*0d70*/  FADD R18, R37, R25 ;  /* 0x0000001925127221 */ /* 0x000fe40000000000 */
[----:B------:R-:W-:-:S02]  /*0d80*/  FADD R19, R38, R26 ;  /* 0x0000001a26137221 */ /* 0x000fc40000000000 */
[----:B------:R-:W-:Y:S02]  /*0d90*/  FADD R16, R39, R27 ;  /* 0x0000001b27107221 */ /* 0x000fe40000000000 */
[----:B--2---:R-:W-:Y:S02]  /*0da0*/  FADD R2, R2, R9 ;  /* 0x0000000902027221 */ /* 0x004fe40000000000 */
[----:B------:R-:W-:Y:S02]  /*0db0*/  FADD R3, R3, R10 ;  /* 0x0000000a03037221 */ /* 0x000fe40000000000 */
[----:B------:R-:W-:Y:S02]  /*0dc0*/  FADD R17, R17, R8 ;  /* 0x0000000811117221 */ /* 0x000fe40000000000 */
[----:B---3--:R-:W-:Y:S02]  /*0dd0*/  FADD R29, R29, R4 ;  /* 0x000000041d1d7221 */ /* 0x008fe40000000000 */
[----:B------:R-:W-:-:S02]  /*0de0*/  FADD R18, R18, R5 ;  /* 0x0000000512127221 */ /* 0x000fc40000000000 */
[----:B------:R-:W-:Y:S02]  /*0df0*/  FADD R19, R19, R6 ;  /* 0x0000000613137221 */ /* 0x000fe40000000000 */
[----:B------:R-:W-:Y:S02]  /*0e00*/  FADD R16, R16, R7 ;  /* 0x0000000710107221 */ /* 0x000fe40000000000 */
[----:B------:R-:W-:Y:S02]  /*0e10*/  FADD R0, R0, R11 ;  /* 0x0000000b00007221 */ /* 0x000fe40000000000 */
[----:B----4-:R-:W-:Y:S02]  /*0e20*/  FADD R2, R2, R41 ;  /* 0x0000002902027221 */ /* 0x010fe40000000000 */
[----:B------:R-:W-:Y:S02]  /*0e30*/  FADD R3, R3, R42 ;  /* 0x0000002a03037221 */ /* 0x000fe40000000000 */
[----:B------:R-:W-:-:S02]  /*0e40*/  FADD R29, R29, R12 ;  /* 0x0000000c1d1d7221 */ /* 0x000fc40000000000 */
[----:B------:R-:W-:Y:S02]  /*0e50*/  FADD R18, R18, R13 ;  /* 0x0000000d12127221 */ /* 0x000fe40000000000 */
[----:B------:R-:W-:Y:S02]  /*0e60*/  FADD R19, R19, R14 ;  /* 0x0000000e13137221 */ /* 0x000fe40000000000 */
[----:B------:R-:W-:Y:S02]  /*0e70*/  FADD R16, R16, R15 ;  /* 0x0000000f10107221 */ /* 0x000fe40000000000 */
[----:B------:R-:W-:Y:S02]  /*0e80*/  FADD R17, R17, R40 ;  /* 0x0000002811117221 */ /* 0x000fe40000000000 */
[----:B------:R-:W-:Y:S02]  /*0e90*/  IMAD.MOV.U32 R4, RZ, RZ, 0x4 ;  /* 0x00000004ff047424 */ /* 0x000fe400078e00ff */
[----:B------:R-:W-:-:S02]  /*0ea0*/  FADD R0, R0, R43 ;  /* 0x0000002b00007221 */ /* 0x000fc40000000000 */
[----:B------:R-:W-:Y:S02]  /*0eb0*/  FADD R21, R2, R21 ;  /* 0x0000001502157221 */ /* 0x000fe40000000000 */
[----:B------:R-:W-:Y:S02]  /*0ec0*/  FADD R22, R3, R22 ;  /* 0x0000001603167221 */ /* 0x000fe40000000000 */
[----:B------:R-:W-:Y:S02]  /*0ed0*/  FADD R32, R29, R32 ;  /* 0x000000201d207221 */ /* 0x000fe40000000000 */
[----:B------:R-:W-:Y:S02]  /*0ee0*/  FADD R33, R18, R33 ;  /* 0x0000002112217221 */ /* 0x000fe40000000000 */
[----:B------:R-:W-:Y:S02]  /*0ef0*/  FADD R34, R19, R34 ;  /* 0x0000002213227221 */ /* 0x000fe40000000000 */
[----:B------:R-:W-:-:S02]  /*0f00*/  FADD R35, R16, R35 ;  /* 0x0000002310237221 */ /* 0x000fc40000000000 */
[----:B------:R-:W-:Y:S02]  /*0f10*/  FADD R20, R17, R20 ;  /* 0x0000001411147221 */ /* 0x000fe40000000000 */
[----:B------:R-:W-:-:S04]  /*0f20*/  IMAD.WIDE R2, R53, R4, c[0x0][0x1b0] ;  /* 0x00006c0035027625 */ /* 0x000fc800078e0204 */
[----:B------:R-:W-:Y:S01]  /*0f30*/  FADD R23, R0, R23 ;  /* 0x0000001700177221 */ /* 0x000fe20000000000 */
[----:B------:R-:W-:Y:S04]  /*0f40*/  STG.E.128 [R2.64], R32 ;  /* 0x0000002002007986 */ /* 0x000fe8000c101d24 */
[----:B------:R-:W-:Y:S01]  /*0f50*/  STG.E.128 [R2.64+0x800], R20 ;  /* 0x0008001402007986 */ /* 0x000fe2000c101d24 */
[----:B------:R-:W-:Y:S05]  /*0f60*/  EXIT ;  /* 0x000000000000794d */ /* 0x000fea0003800000 */
.L_x_6:
[----:B------:R-:W-:-:S00]  /*0f70*/  BRA `(.L_x_6) ;  /* 0xfffffff000007947 */ /* 0x000fc0000383ffff */
[----:B------:R-:W-:-:S00]  /*0f80*/  NOP ;  /* 0x0000000000007918 */ /* 0x000fc00000000000 */
[----:B------:R-:W-:-:S00]  /*0f90*/  NOP ;  /* 0x0000000000007918 */ /* 0x000fc00000000000 */
[----:B------:R-:W-:-:S00]  /*0fa0*/  NOP ;  /* 0x0000000000007918 */ /* 0x000fc00000000000 */
[----:B------:R-:W-:-:S00]  /*0fb0*/  NOP ;  /* 0x0000000000007918 */ /* 0x000fc00000000000 */
[----:B------:R-:W-:-:S00]  /*0fc0*/  NOP ;  /* 0x0000000000007918 */ /* 0x000fc00000000000 */
[----:B------:R-:W-:-:S00]  /*0fd0*/  NOP ;  /* 0x0000000000007918 */ /* 0x000fc00000000000 */
[----:B------:R-:W-:-:S00]  /*0fe0*/  NOP ;  /* 0x0000000000007918 */ /* 0x000fc00000000000 */
[----:B------:R-:W-:-:S00]  /*0ff0*/  NOP ;  /* 0x0000000000007918 */ /* 0x000fc00000000000 */
.L_x_7:


//--------------------- .nv.global.init           --------------------------
	.section	.nv.global.init,"aw",@progbits
.nv.global.init:
	.type		assertFunc_2,@object
	.size		assertFunc_2,(assertFunc_0 - assertFunc_2)
assertFunc_2:
        /*0000*/ 	.byte	0x5f, 0x63, 0x61, 0x6c, 0x6c, 0x5f, 0x77, 0x69, 0x74, 0x68, 0x5f, 0x66, 0x72, 0x61, 0x6d, 0x65
        /*0010*/ 	.byte	0x73, 0x5f, 0x72, 0x65, 0x6d, 0x6f, 0x76, 0x65, 0x64
	.type		assertFunc_0,@object
	.size		assertFunc_0,(assertFunc_1 - assertFunc_0)
assertFunc_0:
        /*0019*/ 	.byte	0x5f, 0x63, 0x61, 0x6c, 0x6c, 0x5f, 0x77, 0x69, 0x74, 0x68, 0x5f, 0x66, 0x72, 0x61, 0x6d, 0x65
        /*0029*/ 	.byte	0x73, 0x5f, 0x72, 0x65, 0x6d, 0x6f, 0x76, 0x65, 0x64
	.type		assertFunc_1,@object
	.size		assertFunc_1,(assertMessage_0 - assertFunc_1)
assertFunc_1:
        /*0032*/ 	.byte	0x5f, 0x63, 0x61, 0x6c, 0x6c, 0x5f, 0x77, 0x69, 0x74, 0x68, 0x5f, 0x66, 0x72, 0x61, 0x6d, 0x65
        /*0042*/ 	.byte	0x73, 0x5f, 0x72, 0x65, 0x6d, 0x6f, 0x76, 0x65, 0x64
	.type		assertMessage_0,@object
	.size		assertMessage_0,(assertMessage_1 - assertMessage_0)
assertMessage_0:
        /*004b*/ 	.byte	0x69, 0x6e, 0x64, 0x65, 0x78, 0x20, 0x6f, 0x75, 0x74, 0x20, 0x6f, 0x66, 0x20, 0x62, 0x6f, 0x75
        /*005b*/ 	.byte	0x6e, 0x64, 0x73, 0x3a, 0x20, 0x30, 0x20, 0x3c, 0x3d, 0x20, 0x74, 0x6d, 0x70, 0x33, 0x20, 0x3c
        /*006b*/ 	.byte	0x20, 0x32, 0x30, 0x34, 0x38
	.type		assertMessage_1,@object
	.size		assertMessage_1,(assertFile_1 - assertMessage_1)
assertMessage_1:
        /*0070*/ 	.byte	0x69, 0x6e, 0x64, 0x65, 0x78, 0x20, 0x6f, 0x75, 0x74, 0x20, 0x6f, 0x66, 0x20, 0x62, 0x6f, 0x75
        /*0080*/ 	.byte	0x6e, 0x64, 0x73, 0x3a, 0x20, 0x30, 0x20, 0x3c, 0x3d, 0x20, 0x74, 0x6d, 0x70, 0x38, 0x20, 0x3c
        /*0090*/ 	.byte	0x20, 0x32, 0x30, 0x34, 0x38
	.type		assertFile_1,@object
	.size		assertFile_1,(assertMessage_2 - assertFile_1)
assertFile_1:
        /*0095*/ 	.byte	0x3c, 0x66, 0x72, 0x6f, 0x7a, 0x65, 0x6e, 0x20, 0x69, 0x6d, 0x70, 0x6f, 0x72, 0x74, 0x6c, 0x69
        /*00a5*/ 	.byte	0x62, 0x2e, 0x5f, 0x62, 0x6f, 0x6f, 0x74, 0x73, 0x74, 0x72, 0x61, 0x70, 0x5f, 0x65, 0x78, 0x74
        /*00b5*/ 	.byte	0x65, 0x72, 0x6e, 0x61, 0x6c, 0x3e
	.type		assertMessage_2,@object
	.size		assertMessage_2,(assertFile_0 - assertMessage_2)
assertMessage_2:
        /*00bb*/ 	.byte	0x69, 0x6e, 0x64, 0x65, 0x78, 0x20, 0x6f, 0x75, 0x74, 0x20, 0x6f, 0x66, 0x20, 0x62, 0x6f, 0x75
        /*00cb*/ 	.byte	0x6e, 0x64, 0x73, 0x3a, 0x20, 0x30, 0x20, 0x3c, 0x3d, 0x20, 0x74, 0x6d, 0x70, 0x31, 0x34, 0x20
        /*00db*/ 	.byte	0x3c, 0x20, 0x32, 0x30, 0x34, 0x38
	.type		assertFile_0,@object
	.size		assertFile_0,(assertFile_2 - assertFile_0)
assertFile_0:
        /*00e1*/ 	.byte	0x3c, 0x66, 0x72, 0x6f, 0x7a, 0x65, 0x6e, 0x20, 0x69, 0x6d, 0x70, 0x6f, 0x72, 0x74, 0x6c, 0x69
        /*00f1*/ 	.byte	0x62, 0x2e, 0x5f, 0x62, 0x6f, 0x6f, 0x74, 0x73, 0x74, 0x72, 0x61, 0x70, 0x5f, 0x65, 0x78, 0x74
        /*0101*/ 	.byte	0x65, 0x72, 0x6e, 0x61, 0x6c, 0x3e
	.type		assertFile_2,@object
	.size		assertFile_2,(.L_1 - assertFile_2)
assertFile_2:
        /*0107*/ 	.byte	0x3c, 0x66, 0x72, 0x6f, 0x7a, 0x65, 0x6e, 0x20, 0x69, 0x6d, 0x70, 0x6f, 0x72, 0x74, 0x6c, 0x69
        /*0117*/ 	.byte	0x62, 0x2e, 0x5f, 0x62, 0x6f, 0x6f, 0x74, 0x73, 0x74, 0x72, 0x61, 0x70, 0x5f, 0x65, 0x78, 0x74
        /*0127*/ 	.byte	0x65, 0x72, 0x6e, 0x61, 0x6c, 0x3e
.L_1:


//--------------------- SYMBOLS --------------------------

	.type		__assertfail,@function
